//
// Generated by NVIDIA NVVM Compiler
//
// Compiler Build ID: CL-36424714
// Cuda compilation tools, release 13.0, V13.0.88
// Based on NVVM 20.0.0
//

.version 9.0
.target sm_100
.address_size 64

	// .globl	_Z12vectorMulAddPKfS0_S0_Pfi

.visible .entry _Z12vectorMulAddPKfS0_S0_Pfi(
	.param .u64 .ptr .align 1 _Z12vectorMulAddPKfS0_S0_Pfi_param_0,
	.param .u64 .ptr .align 1 _Z12vectorMulAddPKfS0_S0_Pfi_param_1,
	.param .u64 .ptr .align 1 _Z12vectorMulAddPKfS0_S0_Pfi_param_2,
	.param .u64 .ptr .align 1 _Z12vectorMulAddPKfS0_S0_Pfi_param_3,
	.param .u32 _Z12vectorMulAddPKfS0_S0_Pfi_param_4
)
{
	.reg .pred 	%p<2>;
	.reg .b32 	%r<6>;
	.reg .b32 	%f<5>;
	.reg .b64 	%rd<14>;

	ld.param.u64 	%rd1, [_Z12vectorMulAddPKfS0_S0_Pfi_param_0];
	ld.param.u64 	%rd2, [_Z12vectorMulAddPKfS0_S0_Pfi_param_1];
	ld.param.u64 	%rd3, [_Z12vectorMulAddPKfS0_S0_Pfi_param_2];
	ld.param.u64 	%rd4, [_Z12vectorMulAddPKfS0_S0_Pfi_param_3];
	ld.param.u32 	%r2, [_Z12vectorMulAddPKfS0_S0_Pfi_param_4];
	mov.u32 	%r3, %ctaid.x;
	mov.u32 	%r4, %ntid.x;
	mov.u32 	%r5, %tid.x;
	mad.lo.s32 	%r1, %r3, %r4, %r5;
	setp.ge.s32 	%p1, %r1, %r2;
	@%p1 bra 	$L__BB0_2;
	cvta.to.global.u64 	%rd5, %rd1;
	cvta.to.global.u64 	%rd6, %rd2;
	cvta.to.global.u64 	%rd7, %rd3;
	cvta.to.global.u64 	%rd8, %rd4;
	mul.wide.s32 	%rd9, %r1, 4;
	add.s64 	%rd10, %rd5, %rd9;
	ld.global.f32 	%f1, [%rd10];
	add.s64 	%rd11, %rd6, %rd9;
	ld.global.f32 	%f2, [%rd11];
	add.s64 	%rd12, %rd7, %rd9;
	ld.global.f32 	%f3, [%rd12];
	fma.rn.f32 	%f4, %f1, %f2, %f3;
	add.s64 	%rd13, %rd8, %rd9;
	st.global.f32 	[%rd13], %f4;
$L__BB0_2:
	ret;

}


// ===== COMPILED SASS (sm_100) =====

	.target	sm_100

	.elftype	@"ET_EXEC"


//--------------------- .note.nv.tkinfo           --------------------------
	.section	.note.nv.tkinfo,"",@"SHT_NOTE"
	.sectionflags	@"SHF_NOTE_NV_TKINFO"
	.tkinfo
        /*0018*/ 	.word	0x00000002
        /*0030*/ 	.string	""
        /*0030*/ 	.string	"ptxas"
        /*0030*/ 	.string	"Cuda compilation tools, release 13.0, V13.0.88"
        /*0030*/ 	.string	"Build cuda_13.0.r13.0/compiler.36424714_0"
        /*0030*/ 	.string	"-arch sm_100 -m 64 "



//--------------------- .note.nv.cuinfo           --------------------------
	.section	.note.nv.cuinfo,"",@"SHT_NOTE"
	.sectionflags	@"SHF_NOTE_NV_CUINFO"
        /*0018*/ 	.short	0x0002
        /*001a*/ 	.short	0x0064
        /*001c*/ 	.short	0x0082
	.zero		2


//--------------------- .nv.info                  --------------------------
	.section	.nv.info,"",@"SHT_CUDA_INFO"
	.align	4


	//----- nvinfo : EIATTR_REGCOUNT
	.align		4
        /*0000*/ 	.byte	0x04, 0x2f
        /*0002*/ 	.short	(.L_1 - .L_0)
	.align		4
.L_0:
        /*0004*/ 	.word	index@(_Z12vectorMulAddPKfS0_S0_Pfi)
        /*0008*/ 	.word	0x0000000e


	//----- nvinfo : EIATTR_FRAME_SIZE
	.align		4
.L_1:
        /*000c*/ 	.byte	0x04, 0x11
        /*000e*/ 	.short	(.L_3 - .L_2)
	.align		4
.L_2:
        /*0010*/ 	.word	index@(_Z12vectorMulAddPKfS0_S0_Pfi)
        /*0014*/ 	.word	0x00000000


	//----- nvinfo : EIATTR_MIN_STACK_SIZE
	.align		4
.L_3:
        /*0018*/ 	.byte	0x04, 0x12
        /*001a*/ 	.short	(.L_5 - .L_4)
	.align		4
.L_4:
        /*001c*/ 	.word	index@(_Z12vectorMulAddPKfS0_S0_Pfi)
        /*0020*/ 	.word	0x00000000
.L_5:


//--------------------- .nv.compat                --------------------------
	.section	.nv.compat,"",@"SHT_CUDA_COMPAT_INFO"
	.align	4
        /*0000*/ 	.byte	0x02, 0x09, 0x00, 0x00, 0x02, 0x02, 0x01, 0x00, 0x02, 0x05, 0x05, 0x00, 0x03, 0x07, 0x01, 0x01
        /*0010*/ 	.byte	0x02, 0x03, 0x00, 0x00, 0x02, 0x06, 0x01, 0x00, 0x04, 0x0b, 0x08, 0x00, 0x09, 0x00, 0x00, 0x00
        /*0020*/ 	.byte	0x00, 0x00, 0x00, 0x00


//--------------------- .nv.info._Z12vectorMulAddPKfS0_S0_Pfi --------------------------
	.section	.nv.info._Z12vectorMulAddPKfS0_S0_Pfi,"",@"SHT_CUDA_INFO"
	.sectionflags	@""
	.align	4


	//----- nvinfo : EIATTR_CUDA_API_VERSION
	.align		4
        /*0000*/ 	.byte	0x04, 0x37
        /*0002*/ 	.short	(.L_7 - .L_6)
.L_6:
        /*0004*/ 	.word	0x00000082


	//----- nvinfo : EIATTR_KPARAM_INFO
	.align		4
.L_7:
        /*0008*/ 	.byte	0x04, 0x17
        /*000a*/ 	.short	(.L_9 - .L_8)
.L_8:
        /*000c*/ 	.word	0x00000000
        /*0010*/ 	.short	0x0004
        /*0012*/ 	.short	0x0020
        /*0014*/ 	.byte	0x00, 0xf0, 0x11, 0x00


	//----- nvinfo : EIATTR_KPARAM_INFO
	.align		4
.L_9:
        /*0018*/ 	.byte	0x04, 0x17
        /*001a*/ 	.short	(.L_11 - .L_10)
.L_10:
        /*001c*/ 	.word	0x00000000
        /*0020*/ 	.short	0x0003
        /*0022*/ 	.short	0x0018
        /*0024*/ 	.byte	0x00, 0xf5, 0x21, 0x00


	//----- nvinfo : EIATTR_KPARAM_INFO
	.align		4
.L_11:
        /*0028*/ 	.byte	0x04, 0x17
        /*002a*/ 	.short	(.L_13 - .L_12)
.L_12:
        /*002c*/ 	.word	0x00000000
        /*0030*/ 	.short	0x0002
        /*0032*/ 	.short	0x0010
        /*0034*/ 	.byte	0x00, 0xf5, 0x21, 0x00


	//----- nvinfo : EIATTR_KPARAM_INFO
	.align		4
.L_13:
        /*0038*/ 	.byte	0x04, 0x17
        /*003a*/ 	.short	(.L_15 - .L_14)
.L_14:
        /*003c*/ 	.word	0x00000000
        /*0040*/ 	.short	0x0001
        /*0042*/ 	.short	0x0008
        /*0044*/ 	.byte	0x00, 0xf5, 0x21, 0x00


	//----- nvinfo : EIATTR_KPARAM_INFO
	.align		4
.L_15:
        /*0048*/ 	.byte	0x04, 0x17
        /*004a*/ 	.short	(.L_17 - .L_16)
.L_16:
        /*004c*/ 	.word	0x00000000
        /*0050*/ 	.short	0x0000
        /*0052*/ 	.short	0x0000
        /*0054*/ 	.byte	0x00, 0xf5, 0x21, 0x00


	//----- nvinfo : EIATTR_SPARSE_MMA_MASK
	.align		4
.L_17:
        /*0058*/ 	.byte	0x03, 0x50
        /*005a*/ 	.short	0x0000


	//----- nvinfo : EIATTR_MAXREG_COUNT
	.align		4
        /*005c*/ 	.byte	0x03, 0x1b
        /*005e*/ 	.short	0x00ff


	//----- nvinfo : EIATTR_MERCURY_ISA_VERSION
	.align		4
        /*0060*/ 	.byte	0x03, 0x5f
        /*0062*/ 	.short	0x0101


	//----- nvinfo : EIATTR_VRC_CTA_INIT_COUNT
	.align		4
        /*0064*/ 	.byte	0x02, 0x4a
	.zero		1
	.zero		1


	//----- nvinfo : EIATTR_EXIT_INSTR_OFFSETS
	.align		4
        /*0068*/ 	.byte	0x04, 0x1c
        /*006a*/ 	.short	(.L_19 - .L_18)


	//   ....[0]....
.L_18:
        /*006c*/ 	.word	0x00000070


	//   ....[1]....
        /*0070*/ 	.word	0x00000160


	//----- nvinfo : EIATTR_CBANK_PARAM_SIZE
	.align		4
.L_19:
        /*0074*/ 	.byte	0x03, 0x19
        /*0076*/ 	.short	0x0024


	//----- nvinfo : EIATTR_PARAM_CBANK
	.align		4
        /*0078*/ 	.byte	0x04, 0x0a
        /*007a*/ 	.short	(.L_21 - .L_20)
	.align		4
.L_20:
        /*007c*/ 	.word	index@(.nv.constant0._Z12vectorMulAddPKfS0_S0_Pfi)
        /*0080*/ 	.short	0x0380
        /*0082*/ 	.short	0x0024


	//----- nvinfo : EIATTR_SW_WAR
	.align		4
.L_21:
        /*0084*/ 	.byte	0x04, 0x36
        /*0086*/ 	.short	(.L_23 - .L_22)
.L_22:
        /*0088*/ 	.word	0x00000008
.L_23:


//--------------------- .nv.callgraph             --------------------------
	.section	.nv.callgraph,"",@"SHT_CUDA_CALLGRAPH"
	.align	4
	.sectionentsize	8
	.align		4
        /*0000*/ 	.word	0x00000000
	.align		4
        /*0004*/ 	.word	0xffffffff
	.align		4
        /*0008*/ 	.word	0x00000000
	.align		4
        /*000c*/ 	.word	0xfffffffe
	.align		4
        /*0010*/ 	.word	0x00000000
	.align		4
        /*0014*/ 	.word	0xfffffffd
	.align		4
        /*0018*/ 	.word	0x00000000
	.align		4
        /*001c*/ 	.word	0xfffffffc


//--------------------- .text._Z12vectorMulAddPKfS0_S0_Pfi --------------------------
	.section	.text._Z12vectorMulAddPKfS0_S0_Pfi,"ax",@progbits
	.align	128
        .global         _Z12vectorMulAddPKfS0_S0_Pfi
        .type           _Z12vectorMulAddPKfS0_S0_Pfi,@function
        .size           _Z12vectorMulAddPKfS0_S0_Pfi,(.L_x_1 - _Z12vectorMulAddPKfS0_S0_Pfi)
        .other          _Z12vectorMulAddPKfS0_S0_Pfi,@"STO_CUDA_ENTRY STV_DEFAULT"
_Z12vectorMulAddPKfS0_S0_Pfi:
.text._Z12vectorMulAddPKfS0_S0_Pfi:
[----:B------:R-:W-:Y:S01]  /*0000*/  LDC R1, c[0x0][0x37c] ;  /* 0x0000df00ff017b82 */ /* 0x000fe20000000800 */
[----:B------:R-:W0:Y:S07]  /*0010*/  S2R R0, SR_TID.X ;  /* 0x0000000000007919 */ /* 0x000e2e0000002100 */
[----:B------:R-:W0:Y:S01]  /*0020*/  S2UR UR4, SR_CTAID.X ;  /* 0x00000000000479c3 */ /* 0x000e220000002500 */
[----:B------:R-:W1:Y:S07]  /*0030*/  LDCU UR5, c[0x0][0x3a0] ;  /* 0x00007400ff0577ac */ /* 0x000e6e0008000800 */
[----:B------:R-:W0:Y:S02]  /*0040*/  LDC R11, c[0x0][0x360] ;  /* 0x0000d800ff0b7b82 */ /* 0x000e240000000800 */
[----:B0-----:R-:W-:-:S05]  /*0050*/  IMAD R11, R11, UR4, R0 ;  /* 0x000000040b0b7c24 */ /* 0x001fca000f8e0200 */
[----:B-1----:R-:W-:-:S13]  /*0060*/  ISETP.GE.AND P0, PT, R11, UR5, PT ;  /* 0x000000050b007c0c */ /* 0x002fda000bf06270 */
[----:B------:R-:W-:Y:S05]  /*0070*/  @P0 EXIT ;  /* 0x000000000000094d */ /* 0x000fea0003800000 */
[----:B------:R-:W0:Y:S01]  /*0080*/  LDC.64 R2, c[0x0][0x380] ;  /* 0x0000e000ff027b82 */ /* 0x000e220000000a00 */
[----:B------:R-:W1:Y:S07]  /*0090*/  LDCU.64 UR4, c[0x0][0x358] ;  /* 0x00006b00ff0477ac */ /* 0x000e6e0008000a00 */
[----:B------:R-:W2:Y:S08]  /*00a0*/  LDC.64 R4, c[0x0][0x388] ;  /* 0x0000e200ff047b82 */ /* 0x000eb00000000a00 */
[----:B------:R-:W3:Y:S01]  /*00b0*/  LDC.64 R6, c[0x0][0x390] ;  /* 0x0000e400ff067b82 */ /* 0x000ee20000000a00 */
[----:B0-----:R-:W-:-:S07]  /*00c0*/  IMAD.WIDE R2, R11, 0x4, R2 ;  /* 0x000000040b027825 */ /* 0x001fce00078e0202 */
[----:B------:R-:W0:Y:S01]  /*00d0*/  LDC.64 R8, c[0x0][0x398] ;  /* 0x0000e600ff087b82 */ /* 0x000e220000000a00 */
[----:B-1----:R-:W4:Y:S01]  /*00e0*/  LDG.E R2, desc[UR4][R2.64] ;  /* 0x0000000402027981 */ /* 0x002f22000c1e1900 */
[----:B--2---:R-:W-:-:S06]  /*00f0*/  IMAD.WIDE R4, R11, 0x4, R4 ;  /* 0x000000040b047825 */ /* 0x004fcc00078e0204 */
[----:B------:R-:W4:Y:S01]  /*0100*/  LDG.E R5, desc[UR4][R4.64] ;  /* 0x0000000404057981 */ /* 0x000f22000c1e1900 */
[----:B---3--:R-:W-:-:S06]  /*0110*/  IMAD.WIDE R6, R11, 0x4, R6 ;  /* 0x000000040b067825 */ /* 0x008fcc00078e0206 */
[----:B------:R-:W4:Y:S01]  /*0120*/  LDG.E R7, desc[UR4][R6.64] ;  /* 0x0000000406077981 */ /* 0x000f22000c1e1900 */
[----:B0-----:R-:W-:-:S04]  /*0130*/  IMAD.WIDE R8, R11, 0x4, R8 ;  /* 0x000000040b087825 */ /* 0x001fc800078e0208 */
[----:B----4-:R-:W-:-:S05]  /*0140*/  FFMA R11, R2, R5, R7 ;  /* 0x00000005020b7223 */ /* 0x010fca0000000007 */
[----:B------:R-:W-:Y:S01]  /*0150*/  STG.E desc[UR4][R8.64], R11 ;  /* 0x0000000b08007986 */ /* 0x000fe2000c101904 */
[----:B------:R-:W-:Y:S05]  /*0160*/  EXIT ;  /* 0x000000000000794d */ /* 0x000fea0003800000 */
.L_x_0:
[----:B------:R-:W-:-:S00]  /*0170*/  BRA `(.L_x_0) ;  /* 0xfffffffc00fc7947 */ /* 0x000fc0000383ffff */
[----:B------:R-:W-:-:S00]  /*0180*/  NOP ;  /* 0x0000000000007918 */ /* 0x000fc00000000000 */
[----:B------:R-:W-:-:S00]  /*0190*/  NOP ;  /* 0x0000000000007918 */ /* 0x000fc00000000000 */
[----:B------:R-:W-:-:S00]  /*01a0*/  NOP ;  /* 0x0000000000007918 */ /* 0x000fc00000000000 */
[----:B------:R-:W-:-:S00]  /*01b0*/  NOP ;  /* 0x0000000000007918 */ /* 0x000fc00000000000 */
[----:B------:R-:W-:-:S00]  /*01c0*/  NOP ;  /* 0x0000000000007918 */ /* 0x000fc00000000000 */
[----:B------:R-:W-:-:S00]  /*01d0*/  NOP ;  /* 0x0000000000007918 */ /* 0x000fc00000000000 */
[----:B------:R-:W-:-:S00]  /*01e0*/  NOP ;  /* 0x0000000000007918 */ /* 0x000fc00000000000 */
[----:B------:R-:W-:-:S00]  /*01f0*/  NOP ;  /* 0x0000000000007918 */ /* 0x000fc00000000000 */
.L_x_1:


//--------------------- .nv.shared.reserved.0     --------------------------
	.section	.nv.shared.reserved.0,"aw",@nobits
	.weak		__nv_reservedSMEM_offset_0_alias
	.size		__nv_reservedSMEM_offset_0_alias, 0, 64
	.other		__nv_reservedSMEM_offset_0_alias,@"STO_CUDA_RESERVED_SHARED STV_DEFAULT"
__nv_reservedSMEM_offset_0_alias:
	.zero		0
	.zero		64


//--------------------- .nv.constant0._Z12vectorMulAddPKfS0_S0_Pfi --------------------------
	.section	.nv.constant0._Z12vectorMulAddPKfS0_S0_Pfi,"a",@progbits
	.sectionflags	@""
	.align	4
.nv.constant0._Z12vectorMulAddPKfS0_S0_Pfi:
	.zero		932


//--------------------- SYMBOLS --------------------------

	.type		.nv.reservedSmem.offset0,@object
	.size		.nv.reservedSmem.offset0,0x4
